	.headerflags	@"EF_CUDA_TEXMODE_UNIFIED EF_CUDA_64BIT_ADDRESS EF_CUDA_SM75 EF_CUDA_VIRTUAL_SM(EF_CUDA_SM75)"
	.elftype	@"ET_EXEC"


//--------------------- .nv.info                  --------------------------
	.section	.nv.info,"",@"SHT_CUDA_INFO"
	.align	4


	//----- nvinfo : EIATTR_REGCOUNT
	.align		4
        /*0000*/ 	.byte	0x04, 0x2f
        /*0002*/ 	.short	(.L_1 - .L_0)
	.align		4
.L_0:
        /*0004*/ 	.word	index@(triton_poi_fused_view_5)
        /*0008*/ 	.word	0x00000006


	//----- nvinfo : EIATTR_FRAME_SIZE
	.align		4
.L_1:
        /*000c*/ 	.byte	0x04, 0x11
        /*000e*/ 	.short	(.L_3 - .L_2)
	.align		4
.L_2:
        /*0010*/ 	.word	index@(triton_poi_fused_view_5)
        /*0014*/ 	.word	0x00000000


	//----- nvinfo : EIATTR_MIN_STACK_SIZE
	.align		4
.L_3:
        /*0018*/ 	.byte	0x04, 0x12
        /*001a*/ 	.short	(.L_5 - .L_4)
	.align		4
.L_4:
        /*001c*/ 	.word	index@(triton_poi_fused_view_5)
        /*0020*/ 	.word	0x00000000
.L_5:


//--------------------- .nv.info.triton_poi_fused_view_5 --------------------------
	.section	.nv.info.triton_poi_fused_view_5,"",@"SHT_CUDA_INFO"
	.sectionflags	@""
	.align	4


	//----- nvinfo : EIATTR_SW_WAR
	.align		4
        /*0000*/ 	.byte	0x04, 0x36
        /*0002*/ 	.short	(.L_7 - .L_6)
.L_6:
        /*0004*/ 	.word	0x00000001


	//----- nvinfo : EIATTR_CUDA_API_VERSION
	.align		4
.L_7:
        /*0008*/ 	.byte	0x04, 0x37
        /*000a*/ 	.short	(.L_9 - .L_8)
.L_8:
        /*000c*/ 	.word	0x00000080


	//----- nvinfo : EIATTR_PARAM_CBANK
	.align		4
.L_9:
        /*0010*/ 	.byte	0x04, 0x0a
        /*0012*/ 	.short	(.L_11 - .L_10)
	.align		4
.L_10:
        /*0014*/ 	.word	index@(.nv.constant0.triton_poi_fused_view_5)
        /*0018*/ 	.short	0x0160
        /*001a*/ 	.short	0x0018


	//----- nvinfo : EIATTR_CBANK_PARAM_SIZE
	.align		4
.L_11:
        /*001c*/ 	.byte	0x03, 0x19
        /*001e*/ 	.short	0x0018


	//----- nvinfo : EIATTR_KPARAM_INFO
	.align		4
        /*0020*/ 	.byte	0x04, 0x17
        /*0022*/ 	.short	(.L_13 - .L_12)
.L_12:
        /*0024*/ 	.word	0x00000000
        /*0028*/ 	.short	0x0002
        /*002a*/ 	.short	0x0010
        /*002c*/ 	.byte	0x00, 0xf4, 0x21, 0x00


	//----- nvinfo : EIATTR_KPARAM_INFO
	.align		4
.L_13:
        /*0030*/ 	.byte	0x04, 0x17
        /*0032*/ 	.short	(.L_15 - .L_14)
.L_14:
        /*0034*/ 	.word	0x00000000
        /*0038*/ 	.short	0x0001
        /*003a*/ 	.short	0x0008
        /*003c*/ 	.byte	0x00, 0xf0, 0x11, 0x00


	//----- nvinfo : EIATTR_KPARAM_INFO
	.align		4
.L_15:
        /*0040*/ 	.byte	0x04, 0x17
        /*0042*/ 	.short	(.L_17 - .L_16)
.L_16:
        /*0044*/ 	.word	0x00000000
        /*0048*/ 	.short	0x0000
        /*004a*/ 	.short	0x0000
        /*004c*/ 	.byte	0x00, 0xf4, 0x21, 0x00


	//----- nvinfo : EIATTR_MAXREG_COUNT
	.align		4
.L_17:
        /*0050*/ 	.byte	0x03, 0x1b
        /*0052*/ 	.short	0x00ff


	//----- nvinfo : EIATTR_EXIT_INSTR_OFFSETS
	.align		4
        /*0054*/ 	.byte	0x04, 0x1c
        /*0056*/ 	.short	(.L_19 - .L_18)


	//   ....[0]....
.L_18:
        /*0058*/ 	.word	0x00000090


	//   ....[1]....
        /*005c*/ 	.word	0x000000b0


	//----- nvinfo : EIATTR_REQNTID
	.align		4
.L_19:
        /*0060*/ 	.byte	0x04, 0x10
        /*0062*/ 	.short	(.L_21 - .L_20)
.L_20:
        /*0064*/ 	.word	0x00000080
        /*0068*/ 	.word	0x00000001
        /*006c*/ 	.word	0x00000001
.L_21:


//--------------------- .nv.callgraph             --------------------------
	.section	.nv.callgraph,"",@"SHT_CUDA_CALLGRAPH"
	.align	4
	.sectionentsize	8
	.align		4
        /*0000*/ 	.word	0x00000000
	.align		4
        /*0004*/ 	.word	0xffffffff
	.align		4
        /*0008*/ 	.word	0x00000000
	.align		4
        /*000c*/ 	.word	0xfffffffe
	.align		4
        /*0010*/ 	.word	0x00000000
	.align		4
        /*0014*/ 	.word	0xfffffffd
	.align		4
        /*0018*/ 	.word	0x00000000
	.align		4
        /*001c*/ 	.word	0xfffffffc


//--------------------- .nv.rel.action            --------------------------
	.section	.nv.rel.action,"",@"SHT_CUDA_RELOCINFO"
	.align	8
	.sectionentsize	8
        /*0000*/ 	.byte	0x73, 0x00, 0x00, 0x00, 0x00, 0x00, 0x00, 0x00, 0x00, 0x00, 0x00, 0x11, 0x25, 0x00, 0x05, 0x36


//--------------------- .nv.constant0.triton_poi_fused_view_5 --------------------------
	.section	.nv.constant0.triton_poi_fused_view_5,"a",@progbits
	.sectionflags	@""
	.align	4
.nv.constant0.triton_poi_fused_view_5:
	.zero		376


//--------------------- .text.triton_poi_fused_view_5 --------------------------
	.section	.text.triton_poi_fused_view_5,"ax",@progbits
	.sectioninfo	@"SHI_REGISTERS=6"
	.align	128
        .global         triton_poi_fused_view_5
        .type           triton_poi_fused_view_5,@function
        .size           triton_poi_fused_view_5,(.L_x_1 - triton_poi_fused_view_5)
        .other          triton_poi_fused_view_5,@"STO_CUDA_ENTRY STV_DEFAULT"
triton_poi_fused_view_5:
.text.triton_poi_fused_view_5:
[----:B------:R-:W-:Y:S02]  /*0000*/  IMAD.MOV.U32 R1, RZ, RZ, c[0x0][0x28] ;  /* 0x00000a00ff017624 */ /* 0x000fe400078e00ff */
[----:B------:R-:W0:Y:S04]  /*0010*/  S2R R0, SR_TID.X ;  /* 0x0000000000007919 */ /* 0x000e280000002100 */
[----:B------:R-:W1:Y:S01]  /*0020*/  S2R R3, SR_CTAID.X ;  /* 0x0000000000037919 */ /* 0x000e620000002500 */
[----:B0-----:R-:W-:-:S05]  /*0030*/  IMAD.SHL.U32 R0, R0, 0x8, RZ ;  /* 0x0000000800007824 */ /* 0x001fca00078e00ff */
[----:B------:R-:W-:-:S04]  /*0040*/  LOP3.LUT R0, R0, 0x3f8, RZ, 0xc0, !PT ;  /* 0x000003f800007812 */ /* 0x000fc800078ec0ff */
[----:B-1----:R-:W-:Y:S02]  /*0050*/  LEA R0, R3, R0, 0xa ;  /* 0x0000000003007211 */ /* 0x002fe400078e50ff */
[----:B------:R-:W-:Y:S02]  /*0060*/  MOV R3, 0x2 ;  /* 0x0000000200037802 */ /* 0x000fe40000000f00 */
[----:B------:R-:W-:-:S03]  /*0070*/  ISETP.GE.AND P0, PT, R0, c[0x0][0x168], PT ;  /* 0x00005a0000007a0c */ /* 0x000fc60003f06270 */
[----:B------:R-:W-:-:S09]  /*0080*/  IMAD.WIDE R2, R0, R3, c[0x0][0x160] ;  /* 0x0000580000027625 */ /* 0x000fd200078e0203 */
[----:B------:R-:W-:Y:S05]  /*0090*/  @P0 EXIT ;  /* 0x000000000000094d */ /* 0x000fea0003800000 */
[----:B------:R-:W-:Y:S01]  /*00a0*/  STG.E.128.SYS [R2], RZ ;  /* 0x000000ff02007386 */ /* 0x000fe2000010ed00 */
[----:B------:R-:W-:Y:S05]  /*00b0*/  EXIT ;  /* 0x000000000000794d */ /* 0x000fea0003800000 */
.L_x_0:
[----:B------:R-:W-:-:S00]  /*00c0*/  BRA `(.L_x_0) ;  /* 0xfffffff000007947 */ /* 0x000fc0000383ffff */
[----:B------:R-:W-:-:S00]  /*00d0*/  NOP ;  /* 0x0000000000007918 */ /* 0x000fc00000000000 */
[----:B------:R-:W-:-:S00]  /*00e0*/  NOP ;  /* 0x0000000000007918 */ /* 0x000fc00000000000 */
[----:B------:R-:W-:-:S00]  /*00f0*/  NOP ;  /* 0x0000000000007918 */ /* 0x000fc00000000000 */
.L_x_1:
